//
// Generated by NVIDIA NVVM Compiler
//
// Compiler Build ID: CL-36424714
// Cuda compilation tools, release 13.0, V13.0.88
// Based on NVVM 20.0.0
//

.version 9.0
.target sm_100
.address_size 64

	// .globl	_Z7mat_mulPiS_S_

.visible .entry _Z7mat_mulPiS_S_(
	.param .u64 .ptr .align 1 _Z7mat_mulPiS_S__param_0,
	.param .u64 .ptr .align 1 _Z7mat_mulPiS_S__param_1,
	.param .u64 .ptr .align 1 _Z7mat_mulPiS_S__param_2
)
{
	.reg .pred 	%p<5>;
	.reg .b32 	%r<68>;
	.reg .b64 	%rd<18>;

	ld.param.u64 	%rd5, [_Z7mat_mulPiS_S__param_0];
	ld.param.u64 	%rd6, [_Z7mat_mulPiS_S__param_1];
	ld.param.u64 	%rd7, [_Z7mat_mulPiS_S__param_2];
	mov.u32 	%r10, %ctaid.y;
	mov.u32 	%r11, %ntid.y;
	mov.u32 	%r12, %tid.y;
	mad.lo.s32 	%r1, %r10, %r11, %r12;
	mov.u32 	%r13, %ctaid.x;
	mov.u32 	%r14, %ntid.x;
	mov.u32 	%r15, %tid.x;
	mad.lo.s32 	%r2, %r13, %r14, %r15;
	setp.gt.u32 	%p1, %r1, 4095;
	setp.gt.s32 	%p2, %r2, 4095;
	or.pred  	%p3, %p1, %p2;
	@%p3 bra 	$L__BB0_4;
	shl.b32 	%r3, %r1, 12;
	mul.wide.u32 	%rd8, %r3, 4;
	cvta.to.global.u64 	%rd9, %rd5;
	add.s64 	%rd10, %rd8, %rd9;
	add.s64 	%rd17, %rd10, 32;
	cvta.to.global.u64 	%rd11, %rd6;
	add.s64 	%rd2, %rd11, 131072;
	mov.b32 	%r66, 0;
	mov.u32 	%r65, %r2;
	mov.u32 	%r67, %r66;
$L__BB0_2:
	mul.wide.s32 	%rd12, %r65, 4;
	add.s64 	%rd13, %rd2, %rd12;
	ld.global.u32 	%r17, [%rd17+-32];
	ld.global.u32 	%r18, [%rd13+-131072];
	mad.lo.s32 	%r19, %r18, %r17, %r67;
	ld.global.u32 	%r20, [%rd17+-28];
	ld.global.u32 	%r21, [%rd13+-114688];
	mad.lo.s32 	%r22, %r21, %r20, %r19;
	ld.global.u32 	%r23, [%rd17+-24];
	ld.global.u32 	%r24, [%rd13+-98304];
	mad.lo.s32 	%r25, %r24, %r23, %r22;
	ld.global.u32 	%r26, [%rd17+-20];
	ld.global.u32 	%r27, [%rd13+-81920];
	mad.lo.s32 	%r28, %r27, %r26, %r25;
	ld.global.u32 	%r29, [%rd17+-16];
	ld.global.u32 	%r30, [%rd13+-65536];
	mad.lo.s32 	%r31, %r30, %r29, %r28;
	ld.global.u32 	%r32, [%rd17+-12];
	ld.global.u32 	%r33, [%rd13+-49152];
	mad.lo.s32 	%r34, %r33, %r32, %r31;
	ld.global.u32 	%r35, [%rd17+-8];
	ld.global.u32 	%r36, [%rd13+-32768];
	mad.lo.s32 	%r37, %r36, %r35, %r34;
	ld.global.u32 	%r38, [%rd17+-4];
	ld.global.u32 	%r39, [%rd13+-16384];
	mad.lo.s32 	%r40, %r39, %r38, %r37;
	ld.global.u32 	%r41, [%rd17];
	ld.global.u32 	%r42, [%rd13];
	mad.lo.s32 	%r43, %r42, %r41, %r40;
	ld.global.u32 	%r44, [%rd17+4];
	ld.global.u32 	%r45, [%rd13+16384];
	mad.lo.s32 	%r46, %r45, %r44, %r43;
	ld.global.u32 	%r47, [%rd17+8];
	ld.global.u32 	%r48, [%rd13+32768];
	mad.lo.s32 	%r49, %r48, %r47, %r46;
	ld.global.u32 	%r50, [%rd17+12];
	ld.global.u32 	%r51, [%rd13+49152];
	mad.lo.s32 	%r52, %r51, %r50, %r49;
	ld.global.u32 	%r53, [%rd17+16];
	ld.global.u32 	%r54, [%rd13+65536];
	mad.lo.s32 	%r55, %r54, %r53, %r52;
	ld.global.u32 	%r56, [%rd17+20];
	ld.global.u32 	%r57, [%rd13+81920];
	mad.lo.s32 	%r58, %r57, %r56, %r55;
	ld.global.u32 	%r59, [%rd17+24];
	ld.global.u32 	%r60, [%rd13+98304];
	mad.lo.s32 	%r61, %r60, %r59, %r58;
	ld.global.u32 	%r62, [%rd17+28];
	ld.global.u32 	%r63, [%rd13+114688];
	mad.lo.s32 	%r67, %r63, %r62, %r61;
	add.s32 	%r66, %r66, 16;
	add.s64 	%rd17, %rd17, 64;
	add.s32 	%r65, %r65, 65536;
	setp.ne.s32 	%p4, %r66, 4096;
	@%p4 bra 	$L__BB0_2;
	add.s32 	%r64, %r3, %r2;
	cvta.to.global.u64 	%rd14, %rd7;
	mul.wide.s32 	%rd15, %r64, 4;
	add.s64 	%rd16, %rd14, %rd15;
	st.global.u32 	[%rd16], %r67;
$L__BB0_4:
	ret;

}
	// .globl	_Z10stencil_2dPiS_
.visible .entry _Z10stencil_2dPiS_(
	.param .u64 .ptr .align 1 _Z10stencil_2dPiS__param_0,
	.param .u64 .ptr .align 1 _Z10stencil_2dPiS__param_1
)
{
	.reg .pred 	%p<3>;
	.reg .b32 	%r<44>;
	.reg .b64 	%rd<26>;

	ld.param.u64 	%rd4, [_Z10stencil_2dPiS__param_0];
	ld.param.u64 	%rd5, [_Z10stencil_2dPiS__param_1];
	cvta.to.global.u64 	%rd1, %rd5;
	cvta.to.global.u64 	%rd2, %rd4;
	mov.u32 	%r4, %tid.y;
	mov.u32 	%r5, %ctaid.y;
	mov.u32 	%r6, %ntid.y;
	mad.lo.s32 	%r7, %r5, %r6, %r4;
	mov.u32 	%r8, %tid.x;
	mov.u32 	%r9, %ctaid.x;
	mov.u32 	%r10, %ntid.x;
	mad.lo.s32 	%r1, %r9, %r10, %r8;
	shl.b32 	%r11, %r7, 12;
	add.s32 	%r2, %r11, %r1;
	mul.wide.s32 	%rd6, %r2, 4;
	add.s64 	%rd3, %rd2, %rd6;
	ld.global.u32 	%r3, [%rd3];
	add.s32 	%r12, %r7, -4093;
	setp.gt.u32 	%p1, %r12, -4091;
	@%p1 bra 	$L__BB1_2;
	add.s64 	%rd25, %rd1, %rd6;
	st.global.u32 	[%rd25], %r3;
	bra.uni 	$L__BB1_5;
$L__BB1_2:
	add.s32 	%r13, %r1, -4093;
	setp.lt.u32 	%p2, %r13, -4090;
	@%p2 bra 	$L__BB1_4;
	add.s32 	%r14, %r2, -12288;
	mul.wide.u32 	%rd7, %r14, 4;
	add.s64 	%rd8, %rd2, %rd7;
	ld.global.u32 	%r15, [%rd8];
	add.s32 	%r16, %r15, %r3;
	ld.global.u32 	%r17, [%rd3+-12];
	add.s32 	%r18, %r16, %r17;
	add.s32 	%r19, %r2, -8192;
	mul.wide.u32 	%rd9, %r19, 4;
	add.s64 	%rd10, %rd2, %rd9;
	ld.global.u32 	%r20, [%rd10];
	add.s32 	%r21, %r20, %r18;
	ld.global.u32 	%r22, [%rd3+-8];
	add.s32 	%r23, %r21, %r22;
	add.s32 	%r24, %r2, -4096;
	mul.wide.u32 	%rd11, %r24, 4;
	add.s64 	%rd12, %rd2, %rd11;
	ld.global.u32 	%r25, [%rd12];
	add.s32 	%r26, %r25, %r23;
	ld.global.u32 	%r27, [%rd3+-4];
	add.s32 	%r28, %r26, %r27;
	add.s32 	%r29, %r2, 4096;
	mul.wide.u32 	%rd13, %r29, 4;
	add.s64 	%rd14, %rd2, %rd13;
	ld.global.u32 	%r30, [%rd14];
	add.s32 	%r31, %r30, %r28;
	mul.wide.u32 	%rd15, %r2, 4;
	add.s64 	%rd16, %rd2, %rd15;
	ld.global.u32 	%r32, [%rd16+4];
	add.s32 	%r33, %r31, %r32;
	add.s32 	%r34, %r2, 8192;
	mul.wide.u32 	%rd17, %r34, 4;
	add.s64 	%rd18, %rd2, %rd17;
	ld.global.u32 	%r35, [%rd18];
	add.s32 	%r36, %r35, %r33;
	ld.global.u32 	%r37, [%rd16+8];
	add.s32 	%r38, %r36, %r37;
	add.s32 	%r39, %r2, 12288;
	mul.wide.u32 	%rd19, %r39, 4;
	add.s64 	%rd20, %rd2, %rd19;
	ld.global.u32 	%r40, [%rd20];
	add.s32 	%r41, %r40, %r38;
	ld.global.u32 	%r42, [%rd16+12];
	add.s32 	%r43, %r41, %r42;
	add.s64 	%rd21, %rd1, %rd15;
	st.global.u32 	[%rd21], %r43;
	bra.uni 	$L__BB1_5;
$L__BB1_4:
	add.s64 	%rd23, %rd1, %rd6;
	st.global.u32 	[%rd23], %r3;
$L__BB1_5:
	ret;

}


// ===== COMPILED SASS (sm_100) =====

	.target	sm_100

	.elftype	@"ET_EXEC"


//--------------------- .note.nv.tkinfo           --------------------------
	.section	.note.nv.tkinfo,"",@"SHT_NOTE"
	.sectionflags	@"SHF_NOTE_NV_TKINFO"
	.tkinfo
        /*0018*/ 	.word	0x00000002
        /*0030*/ 	.string	""
        /*0030*/ 	.string	"ptxas"
        /*0030*/ 	.string	"Cuda compilation tools, release 13.0, V13.0.88"
        /*0030*/ 	.string	"Build cuda_13.0.r13.0/compiler.36424714_0"
        /*0030*/ 	.string	"-arch sm_100 -m 64 "



//--------------------- .note.nv.cuinfo           --------------------------
	.section	.note.nv.cuinfo,"",@"SHT_NOTE"
	.sectionflags	@"SHF_NOTE_NV_CUINFO"
        /*0018*/ 	.short	0x0002
        /*001a*/ 	.short	0x0064
        /*001c*/ 	.short	0x0082
	.zero		2


//--------------------- .nv.info                  --------------------------
	.section	.nv.info,"",@"SHT_CUDA_INFO"
	.align	4


	//----- nvinfo : EIATTR_REGCOUNT
	.align		4
        /*0000*/ 	.byte	0x04, 0x2f
        /*0002*/ 	.short	(.L_1 - .L_0)
	.align		4
.L_0:
        /*0004*/ 	.word	index@(_Z7mat_mulPiS_S_)
        /*0008*/ 	.word	0x0000001f


	//----- nvinfo : EIATTR_FRAME_SIZE
	.align		4
.L_1:
        /*000c*/ 	.byte	0x04, 0x11
        /*000e*/ 	.short	(.L_3 - .L_2)
	.align		4
.L_2:
        /*0010*/ 	.word	index@(_Z7mat_mulPiS_S_)
        /*0014*/ 	.word	0x00000000


	//----- nvinfo : EIATTR_REGCOUNT
	.align		4
.L_3:
        /*0018*/ 	.byte	0x04, 0x2f
        /*001a*/ 	.short	(.L_5 - .L_4)
	.align		4
.L_4:
        /*001c*/ 	.word	index@(_Z10stencil_2dPiS_)
        /*0020*/ 	.word	0x0000001c


	//----- nvinfo : EIATTR_FRAME_SIZE
	.align		4
.L_5:
        /*0024*/ 	.byte	0x04, 0x11
        /*0026*/ 	.short	(.L_7 - .L_6)
	.align		4
.L_6:
        /*0028*/ 	.word	index@(_Z10stencil_2dPiS_)
        /*002c*/ 	.word	0x00000000


	//----- nvinfo : EIATTR_MIN_STACK_SIZE
	.align		4
.L_7:
        /*0030*/ 	.byte	0x04, 0x12
        /*0032*/ 	.short	(.L_9 - .L_8)
	.align		4
.L_8:
        /*0034*/ 	.word	index@(_Z10stencil_2dPiS_)
        /*0038*/ 	.word	0x00000000


	//----- nvinfo : EIATTR_MIN_STACK_SIZE
	.align		4
.L_9:
        /*003c*/ 	.byte	0x04, 0x12
        /*003e*/ 	.short	(.L_11 - .L_10)
	.align		4
.L_10:
        /*0040*/ 	.word	index@(_Z7mat_mulPiS_S_)
        /*0044*/ 	.word	0x00000000
.L_11:


//--------------------- .nv.compat                --------------------------
	.section	.nv.compat,"",@"SHT_CUDA_COMPAT_INFO"
	.align	4
        /*0000*/ 	.byte	0x02, 0x09, 0x00, 0x00, 0x02, 0x02, 0x01, 0x00, 0x02, 0x05, 0x05, 0x00, 0x03, 0x07, 0x01, 0x01
        /*0010*/ 	.byte	0x02, 0x03, 0x00, 0x00, 0x02, 0x06, 0x01, 0x00, 0x04, 0x0b, 0x08, 0x00, 0x09, 0x00, 0x00, 0x00
        /*0020*/ 	.byte	0x00, 0x00, 0x00, 0x00


//--------------------- .nv.info._Z10stencil_2dPiS_ --------------------------
	.section	.nv.info._Z10stencil_2dPiS_,"",@"SHT_CUDA_INFO"
	.sectionflags	@""
	.align	4


	//----- nvinfo : EIATTR_CUDA_API_VERSION
	.align		4
        /*0000*/ 	.byte	0x04, 0x37
        /*0002*/ 	.short	(.L_13 - .L_12)
.L_12:
        /*0004*/ 	.word	0x00000082


	//----- nvinfo : EIATTR_KPARAM_INFO
	.align		4
.L_13:
        /*0008*/ 	.byte	0x04, 0x17
        /*000a*/ 	.short	(.L_15 - .L_14)
.L_14:
        /*000c*/ 	.word	0x00000000
        /*0010*/ 	.short	0x0001
        /*0012*/ 	.short	0x0008
        /*0014*/ 	.byte	0x00, 0xf5, 0x21, 0x00


	//----- nvinfo : EIATTR_KPARAM_INFO
	.align		4
.L_15:
        /*0018*/ 	.byte	0x04, 0x17
        /*001a*/ 	.short	(.L_17 - .L_16)
.L_16:
        /*001c*/ 	.word	0x00000000
        /*0020*/ 	.short	0x0000
        /*0022*/ 	.short	0x0000
        /*0024*/ 	.byte	0x00, 0xf5, 0x21, 0x00


	//----- nvinfo : EIATTR_SPARSE_MMA_MASK
	.align		4
.L_17:
        /*0028*/ 	.byte	0x03, 0x50
        /*002a*/ 	.short	0x0000


	//----- nvinfo : EIATTR_MAXREG_COUNT
	.align		4
        /*002c*/ 	.byte	0x03, 0x1b
        /*002e*/ 	.short	0x00ff


	//----- nvinfo : EIATTR_MERCURY_ISA_VERSION
	.align		4
        /*0030*/ 	.byte	0x03, 0x5f
        /*0032*/ 	.short	0x0101


	//----- nvinfo : EIATTR_VRC_CTA_INIT_COUNT
	.align		4
        /*0034*/ 	.byte	0x02, 0x4a
	.zero		1
	.zero		1


	//----- nvinfo : EIATTR_EXIT_INSTR_OFFSETS
	.align		4
        /*0038*/ 	.byte	0x04, 0x1c
        /*003a*/ 	.short	(.L_19 - .L_18)


	//   ....[0]....
.L_18:
        /*003c*/ 	.word	0x00000130


	//   ....[1]....
        /*0040*/ 	.word	0x00000390


	//   ....[2]....
        /*0044*/ 	.word	0x000003d0


	//----- nvinfo : EIATTR_CRS_STACK_SIZE
	.align		4
.L_19:
        /*0048*/ 	.byte	0x04, 0x1e
        /*004a*/ 	.short	(.L_21 - .L_20)
.L_20:
        /*004c*/ 	.word	0x00000000


	//----- nvinfo : EIATTR_CBANK_PARAM_SIZE
	.align		4
.L_21:
        /*0050*/ 	.byte	0x03, 0x19
        /*0052*/ 	.short	0x0010


	//----- nvinfo : EIATTR_PARAM_CBANK
	.align		4
        /*0054*/ 	.byte	0x04, 0x0a
        /*0056*/ 	.short	(.L_23 - .L_22)
	.align		4
.L_22:
        /*0058*/ 	.word	index@(.nv.constant0._Z10stencil_2dPiS_)
        /*005c*/ 	.short	0x0380
        /*005e*/ 	.short	0x0010


	//----- nvinfo : EIATTR_SW_WAR
	.align		4
.L_23:
        /*0060*/ 	.byte	0x04, 0x36
        /*0062*/ 	.short	(.L_25 - .L_24)
.L_24:
        /*0064*/ 	.word	0x00000008
.L_25:


//--------------------- .nv.info._Z7mat_mulPiS_S_ --------------------------
	.section	.nv.info._Z7mat_mulPiS_S_,"",@"SHT_CUDA_INFO"
	.sectionflags	@""
	.align	4


	//----- nvinfo : EIATTR_CUDA_API_VERSION
	.align		4
        /*0000*/ 	.byte	0x04, 0x37
        /*0002*/ 	.short	(.L_27 - .L_26)
.L_26:
        /*0004*/ 	.word	0x00000082


	//----- nvinfo : EIATTR_KPARAM_INFO
	.align		4
.L_27:
        /*0008*/ 	.byte	0x04, 0x17
        /*000a*/ 	.short	(.L_29 - .L_28)
.L_28:
        /*000c*/ 	.word	0x00000000
        /*0010*/ 	.short	0x0002
        /*0012*/ 	.short	0x0010
        /*0014*/ 	.byte	0x00, 0xf5, 0x21, 0x00


	//----- nvinfo : EIATTR_KPARAM_INFO
	.align		4
.L_29:
        /*0018*/ 	.byte	0x04, 0x17
        /*001a*/ 	.short	(.L_31 - .L_30)
.L_30:
        /*001c*/ 	.word	0x00000000
        /*0020*/ 	.short	0x0001
        /*0022*/ 	.short	0x0008
        /*0024*/ 	.byte	0x00, 0xf5, 0x21, 0x00


	//----- nvinfo : EIATTR_KPARAM_INFO
	.align		4
.L_31:
        /*0028*/ 	.byte	0x04, 0x17
        /*002a*/ 	.short	(.L_33 - .L_32)
.L_32:
        /*002c*/ 	.word	0x00000000
        /*0030*/ 	.short	0x0000
        /*0032*/ 	.short	0x0000
        /*0034*/ 	.byte	0x00, 0xf5, 0x21, 0x00


	//----- nvinfo : EIATTR_SPARSE_MMA_MASK
	.align		4
.L_33:
        /*0038*/ 	.byte	0x03, 0x50
        /*003a*/ 	.short	0x0000


	//----- nvinfo : EIATTR_MAXREG_COUNT
	.align		4
        /*003c*/ 	.byte	0x03, 0x1b
        /*003e*/ 	.short	0x00ff


	//----- nvinfo : EIATTR_MERCURY_ISA_VERSION
	.align		4
        /*0040*/ 	.byte	0x03, 0x5f
        /*0042*/ 	.short	0x0101


	//----- nvinfo : EIATTR_VRC_CTA_INIT_COUNT
	.align		4
        /*0044*/ 	.byte	0x02, 0x4a
	.zero		1
	.zero		1


	//----- nvinfo : EIATTR_EXIT_INSTR_OFFSETS
	.align		4
        /*0048*/ 	.byte	0x04, 0x1c
        /*004a*/ 	.short	(.L_35 - .L_34)


	//   ....[0]....
.L_34:
        /*004c*/ 	.word	0x000000b0


	//   ....[1]....
        /*0050*/ 	.word	0x00000550


	//----- nvinfo : EIATTR_CBANK_PARAM_SIZE
	.align		4
.L_35:
        /*0054*/ 	.byte	0x03, 0x19
        /*0056*/ 	.short	0x0018


	//----- nvinfo : EIATTR_PARAM_CBANK
	.align		4
        /*0058*/ 	.byte	0x04, 0x0a
        /*005a*/ 	.short	(.L_37 - .L_36)
	.align		4
.L_36:
        /*005c*/ 	.word	index@(.nv.constant0._Z7mat_mulPiS_S_)
        /*0060*/ 	.short	0x0380
        /*0062*/ 	.short	0x0018


	//----- nvinfo : EIATTR_SW_WAR
	.align		4
.L_37:
        /*0064*/ 	.byte	0x04, 0x36
        /*0066*/ 	.short	(.L_39 - .L_38)
.L_38:
        /*0068*/ 	.word	0x00000008
.L_39:


//--------------------- .nv.callgraph             --------------------------
	.section	.nv.callgraph,"",@"SHT_CUDA_CALLGRAPH"
	.align	4
	.sectionentsize	8
	.align		4
        /*0000*/ 	.word	0x00000000
	.align		4
        /*0004*/ 	.word	0xffffffff
	.align		4
        /*0008*/ 	.word	0x00000000
	.align		4
        /*000c*/ 	.word	0xfffffffe
	.align		4
        /*0010*/ 	.word	0x00000000
	.align		4
        /*0014*/ 	.word	0xfffffffd
	.align		4
        /*0018*/ 	.word	0x00000000
	.align		4
        /*001c*/ 	.word	0xfffffffc


//--------------------- .text._Z10stencil_2dPiS_  --------------------------
	.section	.text._Z10stencil_2dPiS_,"ax",@progbits
	.align	128
        .global         _Z10stencil_2dPiS_
        .type           _Z10stencil_2dPiS_,@function
        .size           _Z10stencil_2dPiS_,(.L_x_4 - _Z10stencil_2dPiS_)
        .other          _Z10stencil_2dPiS_,@"STO_CUDA_ENTRY STV_DEFAULT"
_Z10stencil_2dPiS_:
.text._Z10stencil_2dPiS_:
[----:B------:R-:W-:Y:S01]  /*0000*/  LDC R1, c[0x0][0x37c] ;  /* 0x0000df00ff017b82 */ /* 0x000fe20000000800 */
[----:B------:R-:W0:Y:S07]  /*0010*/  S2R R4, SR_TID.Y ;  /* 0x0000000000047919 */ /* 0x000e2e0000002200 */
[----:B------:R-:W0:Y:S01]  /*0020*/  LDC R5, c[0x0][0x364] ;  /* 0x0000d900ff057b82 */ /* 0x000e220000000800 */
[----:B------:R-:W1:Y:S01]  /*0030*/  LDCU.64 UR4, c[0x0][0x358] ;  /* 0x00006b00ff0477ac */ /* 0x000e620008000a00 */
[----:B------:R-:W2:Y:S06]  /*0040*/  S2R R11, SR_TID.X ;  /* 0x00000000000b7919 */ /* 0x000eac0000002100 */
[----:B------:R-:W0:Y:S08]  /*0050*/  S2UR UR6, SR_CTAID.Y ;  /* 0x00000000000679c3 */ /* 0x000e300000002600 */
[----:B------:R-:W2:Y:S08]  /*0060*/  S2UR UR7, SR_CTAID.X ;  /* 0x00000000000779c3 */ /* 0x000eb00000002500 */
[----:B------:R-:W2:Y:S08]  /*0070*/  LDC R0, c[0x0][0x360] ;  /* 0x0000d800ff007b82 */ /* 0x000eb00000000800 */
[----:B------:R-:W3:Y:S01]  /*0080*/  LDC.64 R2, c[0x0][0x380] ;  /* 0x0000e000ff027b82 */ /* 0x000ee20000000a00 */
[----:B0-----:R-:W-:-:S02]  /*0090*/  IMAD R4, R5, UR6, R4 ;  /* 0x0000000605047c24 */ /* 0x001fc4000f8e0204 */
[----:B--2---:R-:W-:-:S05]  /*00a0*/  IMAD R11, R0, UR7, R11 ;  /* 0x00000007000b7c24 */ /* 0x004fca000f8e020b */
[----:B------:R-:W-:-:S05]  /*00b0*/  LEA R5, R4, R11, 0xc ;  /* 0x0000000b04057211 */ /* 0x000fca00078e60ff */
[----:B---3--:R-:W-:-:S05]  /*00c0*/  IMAD.WIDE R6, R5, 0x4, R2 ;  /* 0x0000000405067825 */ /* 0x008fca00078e0202 */
[----:B-1----:R-:W2:Y:S01]  /*00d0*/  LDG.E R0, desc[UR4][R6.64] ;  /* 0x0000000406007981 */ /* 0x002ea2000c1e1900 */
[----:B------:R-:W-:-:S04]  /*00e0*/  IADD3 R4, PT, PT, R4, -0xffd, RZ ;  /* 0xfffff00304047810 */ /* 0x000fc80007ffe0ff */
[----:B------:R-:W-:-:S13]  /*00f0*/  ISETP.GT.U32.AND P0, PT, R4, -0xffb, PT ;  /* 0xfffff0050400780c */ /* 0x000fda0003f04070 */
[----:B------:R-:W0:Y:S02]  /*0100*/  @!P0 LDC.64 R8, c[0x0][0x388] ;  /* 0x0000e200ff088b82 */ /* 0x000e240000000a00 */
[----:B0-----:R-:W-:-:S05]  /*0110*/  @!P0 IMAD.WIDE R8, R5, 0x4, R8 ;  /* 0x0000000405088825 */ /* 0x001fca00078e0208 */
[----:B--2---:R0:W-:Y:S01]  /*0120*/  @!P0 STG.E desc[UR4][R8.64], R0 ;  /* 0x0000000008008986 */ /* 0x0041e2000c101904 */
[----:B------:R-:W-:Y:S05]  /*0130*/  @!P0 EXIT ;  /* 0x000000000000894d */ /* 0x000fea0003800000 */
[----:B------:R-:W-:-:S04]  /*0140*/  IADD3 R11, PT, PT, R11, -0xffd, RZ ;  /* 0xfffff0030b0b7810 */ /* 0x000fc80007ffe0ff */
[----:B------:R-:W-:-:S13]  /*0150*/  ISETP.GE.U32.AND P0, PT, R11, -0xffa, PT ;  /* 0xfffff0060b00780c */ /* 0x000fda0003f06070 */
[----:B------:R-:W-:Y:S05]  /*0160*/  @!P0 BRA `(.L_x_0) ;  /* 0x00000000008c8947 */ /* 0x000fea0003800000 */
[C---:B------:R-:W-:Y:S01]  /*0170*/  VIADD R13, R5.reuse, 0xffffd000 ;  /* 0xffffd000050d7836 */ /* 0x040fe20000000000 */
[----:B------:R-:W-:Y:S01]  /*0180*/  IADD3 R21, PT, PT, R5, -0x2000, RZ ;  /* 0xffffe00005157810 */ /* 0x000fe20007ffe0ff */
[----:B0-----:R-:W2:Y:S02]  /*0190*/  LDG.E R9, desc[UR4][R6.64+-0xc] ;  /* 0xfffff40406097981 */ /* 0x001ea4000c1e1900 */
[--C-:B------:R-:W-:Y:S01]  /*01a0*/  IMAD.WIDE.U32 R12, R13, 0x4, R2.reuse ;  /* 0x000000040d0c7825 */ /* 0x100fe200078e0002 */
[----:B------:R-:W-:Y:S01]  /*01b0*/  IADD3 R19, PT, PT, R5, -0x1000, RZ ;  /* 0xfffff00005137810 */ /* 0x000fe20007ffe0ff */
[----:B------:R-:W3:Y:S02]  /*01c0*/  LDG.E R8, desc[UR4][R6.64+-0x8] ;  /* 0xfffff80406087981 */ /* 0x000ee4000c1e1900 */
[----:B------:R-:W-:Y:S02]  /*01d0*/  IMAD.WIDE.U32 R20, R21, 0x4, R2 ;  /* 0x0000000415147825 */ /* 0x000fe400078e0002 */
[----:B------:R0:W2:Y:S02]  /*01e0*/  LDG.E R4, desc[UR4][R12.64] ;  /* 0x000000040c047981 */ /* 0x0000a4000c1e1900 */
[----:B------:R-:W-:-:S02]  /*01f0*/  VIADD R17, R5, 0x1000 ;  /* 0x0000100005117836 */ /* 0x000fc40000000000 */
[--C-:B------:R-:W-:Y:S01]  /*0200*/  IMAD.WIDE.U32 R18, R19, 0x4, R2.reuse ;  /* 0x0000000413127825 */ /* 0x100fe200078e0002 */
[----:B------:R-:W3:Y:S01]  /*0210*/  LDG.E R15, desc[UR4][R20.64] ;  /* 0x00000004140f7981 */ /* 0x000ee2000c1e1900 */
[----:B------:R-:W-:Y:S02]  /*0220*/  IADD3 R23, PT, PT, R5, 0x2000, RZ ;  /* 0x0000200005177810 */ /* 0x000fe40007ffe0ff */
[--C-:B------:R-:W-:Y:S01]  /*0230*/  IMAD.WIDE.U32 R16, R17, 0x4, R2.reuse ;  /* 0x0000000411107825 */ /* 0x100fe200078e0002 */
[----:B------:R1:W4:Y:S01]  /*0240*/  LDG.E R14, desc[UR4][R6.64+-0x4] ;  /* 0xfffffc04060e7981 */ /* 0x000322000c1e1900 */
[C---:B------:R-:W-:Y:S02]  /*0250*/  IADD3 R25, PT, PT, R5.reuse, 0x3000, RZ ;  /* 0x0000300005197810 */ /* 0x040fe40007ffe0ff */
[--C-:B------:R-:W-:Y:S01]  /*0260*/  IMAD.WIDE.U32 R10, R5, 0x4, R2.reuse ;  /* 0x00000004050a7825 */ /* 0x100fe200078e0002 */
[----:B------:R-:W4:Y:S03]  /*0270*/  LDG.E R19, desc[UR4][R18.64] ;  /* 0x0000000412137981 */ /* 0x000f26000c1e1900 */
[--C-:B0-----:R-:W-:Y:S01]  /*0280*/  IMAD.WIDE.U32 R12, R23, 0x4, R2.reuse ;  /* 0x00000004170c7825 */ /* 0x101fe200078e0002 */
[----:B------:R-:W5:Y:S04]  /*0290*/  LDG.E R17, desc[UR4][R16.64] ;  /* 0x0000000410117981 */ /* 0x000f68000c1e1900 */
[----:B------:R-:W5:Y:S01]  /*02a0*/  LDG.E R22, desc[UR4][R10.64+0x4] ;  /* 0x000004040a167981 */ /* 0x000f62000c1e1900 */
[----:B-1----:R-:W-:-:S02]  /*02b0*/  IMAD.WIDE.U32 R6, R25, 0x4, R2 ;  /* 0x0000000419067825 */ /* 0x002fc400078e0002 */
[----:B------:R-:W0:Y:S01]  /*02c0*/  LDC.64 R2, c[0x0][0x388] ;  /* 0x0000e200ff027b82 */ /* 0x000e220000000a00 */
[----:B------:R-:W5:Y:S04]  /*02d0*/  LDG.E R13, desc[UR4][R12.64] ;  /* 0x000000040c0d7981 */ /* 0x000f68000c1e1900 */
[----:B------:R-:W5:Y:S04]  /*02e0*/  LDG.E R20, desc[UR4][R10.64+0x8] ;  /* 0x000008040a147981 */ /* 0x000f68000c1e1900 */
[----:B------:R-:W5:Y:S04]  /*02f0*/  LDG.E R21, desc[UR4][R10.64+0xc] ;  /* 0x00000c040a157981 */ /* 0x000f68000c1e1900 */
[----:B------:R-:W5:Y:S01]  /*0300*/  LDG.E R7, desc[UR4][R6.64] ;  /* 0x0000000406077981 */ /* 0x000f62000c1e1900 */
[----:B0-----:R-:W-:Y:S01]  /*0310*/  IMAD.WIDE.U32 R2, R5, 0x4, R2 ;  /* 0x0000000405027825 */ /* 0x001fe200078e0002 */
[----:B--2---:R-:W-:-:S04]  /*0320*/  IADD3 R4, PT, PT, R9, R4, R0 ;  /* 0x0000000409047210 */ /* 0x004fc80007ffe000 */
[----:B---3--:R-:W-:-:S04]  /*0330*/  IADD3 R4, PT, PT, R8, R15, R4 ;  /* 0x0000000f08047210 */ /* 0x008fc80007ffe004 */
[----:B----4-:R-:W-:-:S04]  /*0340*/  IADD3 R4, PT, PT, R14, R19, R4 ;  /* 0x000000130e047210 */ /* 0x010fc80007ffe004 */
[----:B-----5:R-:W-:-:S04]  /*0350*/  IADD3 R4, PT, PT, R22, R17, R4 ;  /* 0x0000001116047210 */ /* 0x020fc80007ffe004 */
[----:B------:R-:W-:-:S04]  /*0360*/  IADD3 R4, PT, PT, R20, R13, R4 ;  /* 0x0000000d14047210 */ /* 0x000fc80007ffe004 */
[----:B------:R-:W-:-:S05]  /*0370*/  IADD3 R21, PT, PT, R21, R7, R4 ;  /* 0x0000000715157210 */ /* 0x000fca0007ffe004 */
[----:B------:R-:W-:Y:S01]  /*0380*/  STG.E desc[UR4][R2.64], R21 ;  /* 0x0000001502007986 */ /* 0x000fe2000c101904 */
[----:B------:R-:W-:Y:S05]  /*0390*/  EXIT ;  /* 0x000000000000794d */ /* 0x000fea0003800000 */
.L_x_0:
[----:B------:R-:W1:Y:S02]  /*03a0*/  LDC.64 R2, c[0x0][0x388] ;  /* 0x0000e200ff027b82 */ /* 0x000e640000000a00 */
[----:B-1----:R-:W-:-:S05]  /*03b0*/  IMAD.WIDE R2, R5, 0x4, R2 ;  /* 0x0000000405027825 */ /* 0x002fca00078e0202 */
[----:B------:R-:W-:Y:S01]  /*03c0*/  STG.E desc[UR4][R2.64], R0 ;  /* 0x0000000002007986 */ /* 0x000fe2000c101904 */
[----:B------:R-:W-:Y:S05]  /*03d0*/  EXIT ;  /* 0x000000000000794d */ /* 0x000fea0003800000 */
.L_x_1:
[----:B------:R-:W-:-:S00]  /*03e0*/  BRA `(.L_x_1) ;  /* 0xfffffffc00fc7947 */ /* 0x000fc0000383ffff */
[----:B------:R-:W-:-:S00]  /*03f0*/  NOP ;  /* 0x0000000000007918 */ /* 0x000fc00000000000 */
        /* <DEDUP_REMOVED lines=8> */
.L_x_4:


//--------------------- .text._Z7mat_mulPiS_S_    --------------------------
	.section	.text._Z7mat_mulPiS_S_,"ax",@progbits
	.align	128
        .global         _Z7mat_mulPiS_S_
        .type           _Z7mat_mulPiS_S_,@function
        .size           _Z7mat_mulPiS_S_,(.L_x_5 - _Z7mat_mulPiS_S_)
        .other          _Z7mat_mulPiS_S_,@"STO_CUDA_ENTRY STV_DEFAULT"
_Z7mat_mulPiS_S_:
.text._Z7mat_mulPiS_S_:
[----:B------:R-:W-:Y:S01]  /*0000*/  LDC R1, c[0x0][0x37c] ;  /* 0x0000df00ff017b82 */ /* 0x000fe20000000800 */
[----:B------:R-:W0:Y:S07]  /*0010*/  S2R R3, SR_TID.X ;  /* 0x0000000000037919 */ /* 0x000e2e0000002100 */
[----:B------:R-:W1:Y:S01]  /*0020*/  LDC R7, c[0x0][0x364] ;  /* 0x0000d900ff077b82 */ /* 0x000e620000000800 */
[----:B------:R-:W1:Y:S07]  /*0030*/  S2R R2, SR_TID.Y ;  /* 0x0000000000027919 */ /* 0x000e6e0000002200 */
[----:B------:R-:W0:Y:S08]  /*0040*/  S2UR UR5, SR_CTAID.X ;  /* 0x00000000000579c3 */ /* 0x000e300000002500 */
[----:B------:R-:W0:Y:S08]  /*0050*/  LDC R0, c[0x0][0x360] ;  /* 0x0000d800ff007b82 */ /* 0x000e300000000800 */
[----:B------:R-:W1:Y:S01]  /*0060*/  S2UR UR4, SR_CTAID.Y ;  /* 0x00000000000479c3 */ /* 0x000e620000002600 */
[----:B0-----:R-:W-:-:S05]  /*0070*/  IMAD R0, R0, UR5, R3 ;  /* 0x0000000500007c24 */ /* 0x001fca000f8e0203 */
[----:B------:R-:W-:Y:S01]  /*0080*/  ISETP.GT.AND P0, PT, R0, 0xfff, PT ;  /* 0x00000fff0000780c */ /* 0x000fe20003f04270 */
[----:B-1----:R-:W-:-:S05]  /*0090*/  IMAD R7, R7, UR4, R2 ;  /* 0x0000000407077c24 */ /* 0x002fca000f8e0202 */
[----:B------:R-:W-:-:S13]  /*00a0*/  ISETP.GT.U32.OR P0, PT, R7, 0xfff, P0 ;  /* 0x00000fff0700780c */ /* 0x000fda0000704470 */
[----:B------:R-:W-:Y:S05]  /*00b0*/  @P0 EXIT ;  /* 0x000000000000094d */ /* 0x000fea0003800000 */
[----:B------:R-:W0:Y:S01]  /*00c0*/  LDC.64 R2, c[0x0][0x380] ;  /* 0x0000e000ff027b82 */ /* 0x000e220000000a00 */
[----:B------:R-:W1:Y:S01]  /*00d0*/  LDCU.64 UR6, c[0x0][0x388] ;  /* 0x00007100ff0677ac */ /* 0x000e620008000a00 */
[----:B------:R-:W-:Y:S01]  /*00e0*/  SHF.L.U32 R7, R7, 0xc, RZ ;  /* 0x0000000c07077819 */ /* 0x000fe200000006ff */
[----:B------:R-:W-:Y:S01]  /*00f0*/  HFMA2 R14, -RZ, RZ, 0, 0 ;  /* 0x00000000ff0e7431 */ /* 0x000fe200000001ff */
[----:B------:R-:W-:Y:S01]  /*0100*/  MOV R6, R0 ;  /* 0x0000000000067202 */ /* 0x000fe20000000f00 */
[----:B------:R-:W2:Y:S01]  /*0110*/  LDCU.64 UR8, c[0x0][0x358] ;  /* 0x00006b00ff0877ac */ /* 0x000ea20008000a00 */
[----:B------:R-:W-:Y:S01]  /*0120*/  UMOV UR4, URZ ;  /* 0x000000ff00047c82 */ /* 0x000fe20008000000 */
[----:B-1----:R-:W-:-:S04]  /*0130*/  UIADD3 UR5, UP0, UPT, UR6, 0x20000, URZ ;  /* 0x0002000006057890 */ /* 0x002fc8000ff1e0ff */
[----:B------:R-:W-:Y:S01]  /*0140*/  UIADD3.X UR6, UPT, UPT, URZ, UR7, URZ, UP0, !UPT ;  /* 0x00000007ff067290 */ /* 0x000fe200087fe4ff */
[----:B0-----:R-:W-:-:S03]  /*0150*/  IMAD.WIDE.U32 R2, R7, 0x4, R2 ;  /* 0x0000000407027825 */ /* 0x001fc600078e0002 */
[----:B------:R-:W-:-:S04]  /*0160*/  IADD3 R4, P0, PT, R2, 0x20, RZ ;  /* 0x0000002002047810 */ /* 0x000fc80007f1e0ff */
[----:B--2---:R-:W-:-:S09]  /*0170*/  IADD3.X R5, PT, PT, RZ, R3, RZ, P0, !PT ;  /* 0x00000003ff057210 */ /* 0x004fd200007fe4ff */
.L_x_2:
[----:B------:R-:W-:Y:S01]  /*0180*/  MOV R2, UR5 ;  /* 0x0000000500027c02 */ /* 0x000fe20008000f00 */
[----:B------:R-:W2:Y:S01]  /*0190*/  LDG.E R15, desc[UR8][R4.64+-0x20] ;  /* 0xffffe008040f7981 */ /* 0x000ea2000c1e1900 */
[----:B------:R-:W-:-:S03]  /*01a0*/  MOV R3, UR6 ;  /* 0x0000000600037c02 */ /* 0x000fc60008000f00 */
[----:B------:R-:W3:Y:S01]  /*01b0*/  LDG.E R24, desc[UR8][R4.64+-0x1c] ;  /* 0xffffe40804187981 */ /* 0x000ee2000c1e1900 */
[----:B------:R-:W-:-:S03]  /*01c0*/  IMAD.WIDE R2, R6, 0x4, R2 ;  /* 0x0000000406027825 */ /* 0x000fc600078e0202 */
[----:B------:R-:W4:Y:S04]  /*01d0*/  LDG.E R19, desc[UR8][R4.64+-0x18] ;  /* 0xffffe80804137981 */ /* 0x000f28000c1e1900 */
[----:B------:R-:W2:Y:S04]  /*01e0*/  LDG.E R16, desc[UR8][R2.64+-0x20000] ;  /* 0xfe00000802107981 */ /* 0x000ea8000c1e1900 */
[----:B------:R-:W3:Y:S04]  /*01f0*/  LDG.E R25, desc[UR8][R2.64+-0x1c000] ;  /* 0xfe40000802197981 */ /* 0x000ee8000c1e1900 */
[----:B------:R-:W4:Y:S04]  /*0200*/  LDG.E R18, desc[UR8][R2.64+-0x18000] ;  /* 0xfe80000802127981 */ /* 0x000f28000c1e1900 */
[----:B------:R-:W5:Y:S04]  /*0210*/  LDG.E R20, desc[UR8][R4.64+-0x14] ;  /* 0xffffec0804147981 */ /* 0x000f68000c1e1900 */
        /* <DEDUP_REMOVED lines=11> */
[----:B------:R-:W5:Y:S01]  /*02d0*/  LDG.E R26, desc[UR8][R4.64+0x1c] ;  /* 0x00001c08041a7981 */ /* 0x000f62000c1e1900 */
[----:B--2---:R-:W-:-:S03]  /*02e0*/  IMAD R15, R15, R16, R14 ;  /* 0x000000100f0f7224 */ /* 0x004fc600078e020e */
[----:B------:R-:W2:Y:S01]  /*02f0*/  LDG.E R16, desc[UR8][R4.64] ;  /* 0x0000000804107981 */ /* 0x000ea2000c1e1900 */
[----:B---3--:R-:W-:-:S03]  /*0300*/  IMAD R24, R24, R25, R15 ;  /* 0x0000001918187224 */ /* 0x008fc600078e020f */
[----:B------:R-:W3:Y:S01]  /*0310*/  LDG.E R14, desc[UR8][R4.64+0x4] ;  /* 0x00000408040e7981 */ /* 0x000ee2000c1e1900 */
[----:B----4-:R-:W-:-:S03]  /*0320*/  IMAD R24, R19, R18, R24 ;  /* 0x0000001213187224 */ /* 0x010fc600078e0218 */
[----:B------:R-:W3:Y:S04]  /*0330*/  LDG.E R15, desc[UR8][R2.64+0x4000] ;  /* 0x00400008020f7981 */ /* 0x000ee8000c1e1900 */
[----:B------:R-:W4:Y:S01]  /*0340*/  LDG.E R18, desc[UR8][R4.64+0x8] ;  /* 0x0000080804127981 */ /* 0x000f22000c1e1900 */
[----:B-----5:R-:W-:-:S03]  /*0350*/  IMAD R24, R20, R21, R24 ;  /* 0x0000001514187224 */ /* 0x020fc600078e0218 */
[----:B------:R-:W4:Y:S04]  /*0360*/  LDG.E R19, desc[UR8][R2.64+0x8000] ;  /* 0x0080000802137981 */ /* 0x000f28000c1e1900 */
[----:B------:R-:W5:Y:S01]  /*0370*/  LDG.E R20, desc[UR8][R4.64+0xc] ;  /* 0x00000c0804147981 */ /* 0x000f62000c1e1900 */
[----:B------:R-:W-:-:S03]  /*0380*/  IMAD R24, R22, R23, R24 ;  /* 0x0000001716187224 */ /* 0x000fc600078e0218 */
[----:B------:R-:W5:Y:S04]  /*0390*/  LDG.E R21, desc[UR8][R2.64+0xc000] ;  /* 0x00c0000802157981 */ /* 0x000f68000c1e1900 */
[----:B------:R-:W5:Y:S04]  /*03a0*/  LDG.E R22, desc[UR8][R4.64+0x10] ;  /* 0x0000100804167981 */ /* 0x000f68000c1e1900 */
[----:B------:R-:W5:Y:S01]  /*03b0*/  LDG.E R23, desc[UR8][R2.64+0x10000] ;  /* 0x0100000802177981 */ /* 0x000f62000c1e1900 */
[----:B------:R-:W-:-:S03]  /*03c0*/  IMAD R28, R12, R13, R24 ;  /* 0x0000000d0c1c7224 */ /* 0x000fc600078e0218 */
[----:B------:R-:W5:Y:S04]  /*03d0*/  LDG.E R24, desc[UR8][R4.64+0x14] ;  /* 0x0000140804187981 */ /* 0x000f68000c1e1900 */
[----:B------:R-:W5:Y:S04]  /*03e0*/  LDG.E R25, desc[UR8][R2.64+0x14000] ;  /* 0x0140000802197981 */ /* 0x000f68000c1e1900 */
[----:B------:R0:W5:Y:S04]  /*03f0*/  LDG.E R13, desc[UR8][R4.64+0x18] ;  /* 0x00001808040d7981 */ /* 0x000168000c1e1900 */
[----:B------:R-:W5:Y:S01]  /*0400*/  LDG.E R12, desc[UR8][R2.64+0x18000] ;  /* 0x01800008020c7981 */ /* 0x000f62000c1e1900 */
[----:B------:R-:W-:-:S04]  /*0410*/  IMAD R8, R9, R8, R28 ;  /* 0x0000000809087224 */ /* 0x000fc800078e021c */
[----:B------:R-:W-:Y:S01]  /*0420*/  IMAD R8, R10, R11, R8 ;  /* 0x0000000b0a087224 */ /* 0x000fe200078e0208 */
[----:B------:R-:W-:-:S04]  /*0430*/  UIADD3 UR4, UPT, UPT, UR4, 0x10, URZ ;  /* 0x0000001004047890 */ /* 0x000fc8000fffe0ff */
[----:B------:R-:W-:Y:S01]  /*0440*/  UISETP.NE.AND UP0, UPT, UR4, 0x1000, UPT ;  /* 0x000010000400788c */ /* 0x000fe2000bf05270 */
[----:B0-----:R-:W-:Y:S02]  /*0450*/  IADD3 R4, P0, PT, R4, 0x40, RZ ;  /* 0x0000004004047810 */ /* 0x001fe40007f1e0ff */
[----:B------:R-:W-:Y:S02]  /*0460*/  IADD3 R6, PT, PT, R6, 0x10000, RZ ;  /* 0x0001000006067810 */ /* 0x000fe40007ffe0ff */
[----:B------:R-:W-:Y:S01]  /*0470*/  IADD3.X R5, PT, PT, RZ, R5, RZ, P0, !PT ;  /* 0x00000005ff057210 */ /* 0x000fe200007fe4ff */
[----:B--2---:R-:W-:-:S04]  /*0480*/  IMAD R8, R16, R17, R8 ;  /* 0x0000001110087224 */ /* 0x004fc800078e0208 */
[----:B---3--:R-:W-:-:S04]  /*0490*/  IMAD R8, R14, R15, R8 ;  /* 0x0000000f0e087224 */ /* 0x008fc800078e0208 */
[----:B----4-:R-:W-:-:S04]  /*04a0*/  IMAD R8, R18, R19, R8 ;  /* 0x0000001312087224 */ /* 0x010fc800078e0208 */
[----:B-----5:R-:W-:-:S04]  /*04b0*/  IMAD R8, R20, R21, R8 ;  /* 0x0000001514087224 */ /* 0x020fc800078e0208 */
[----:B------:R-:W-:-:S04]  /*04c0*/  IMAD R8, R22, R23, R8 ;  /* 0x0000001716087224 */ /* 0x000fc800078e0208 */
[----:B------:R-:W-:-:S04]  /*04d0*/  IMAD R8, R24, R25, R8 ;  /* 0x0000001918087224 */ /* 0x000fc800078e0208 */
[----:B------:R-:W-:-:S04]  /*04e0*/  IMAD R8, R13, R12, R8 ;  /* 0x0000000c0d087224 */ /* 0x000fc800078e0208 */
[----:B------:R-:W-:Y:S01]  /*04f0*/  IMAD R14, R26, R27, R8 ;  /* 0x0000001b1a0e7224 */ /* 0x000fe200078e0208 */
[----:B------:R-:W-:Y:S06]  /*0500*/  BRA.U UP0, `(.L_x_2) ;  /* 0xfffffffd001c7547 */ /* 0x000fec000b83ffff */
[----:B------:R-:W0:Y:S01]  /*0510*/  LDC.64 R2, c[0x0][0x390] ;  /* 0x0000e400ff027b82 */ /* 0x000e220000000a00 */
[----:B------:R-:W-:-:S05]  /*0520*/  IADD3 R7, PT, PT, R0, R7, RZ ;  /* 0x0000000700077210 */ /* 0x000fca0007ffe0ff */
[----:B0-----:R-:W-:-:S05]  /*0530*/  IMAD.WIDE R2, R7, 0x4, R2 ;  /* 0x0000000407027825 */ /* 0x001fca00078e0202 */
[----:B------:R-:W-:Y:S01]  /*0540*/  STG.E desc[UR8][R2.64], R14 ;  /* 0x0000000e02007986 */ /* 0x000fe2000c101908 */
[----:B------:R-:W-:Y:S05]  /*0550*/  EXIT ;  /* 0x000000000000794d */ /* 0x000fea0003800000 */
.L_x_3:
        /* <DEDUP_REMOVED lines=10> */
.L_x_5:


//--------------------- .nv.shared.reserved.0     --------------------------
	.section	.nv.shared.reserved.0,"aw",@nobits
	.weak		__nv_reservedSMEM_offset_0_alias
	.size		__nv_reservedSMEM_offset_0_alias, 0, 64
	.other		__nv_reservedSMEM_offset_0_alias,@"STO_CUDA_RESERVED_SHARED STV_DEFAULT"
__nv_reservedSMEM_offset_0_alias:
	.zero		0
	.zero		64


//--------------------- .nv.constant0._Z10stencil_2dPiS_ --------------------------
	.section	.nv.constant0._Z10stencil_2dPiS_,"a",@progbits
	.sectionflags	@""
	.align	4
.nv.constant0._Z10stencil_2dPiS_:
	.zero		912


//--------------------- .nv.constant0._Z7mat_mulPiS_S_ --------------------------
	.section	.nv.constant0._Z7mat_mulPiS_S_,"a",@progbits
	.sectionflags	@""
	.align	4
.nv.constant0._Z7mat_mulPiS_S_:
	.zero		920


//--------------------- SYMBOLS --------------------------

	.type		.nv.reservedSmem.offset0,@object
	.size		.nv.reservedSmem.offset0,0x4
